//
// Generated by NVIDIA NVVM Compiler
//
// Compiler Build ID: CL-36424714
// Cuda compilation tools, release 13.0, V13.0.88
// Based on NVVM 20.0.0
//

.version 9.0
.target sm_100
.address_size 64

	// .globl	_Z21computeBoardNextStatePhS_jj

.visible .entry _Z21computeBoardNextStatePhS_jj(
	.param .u64 .ptr .align 1 _Z21computeBoardNextStatePhS_jj_param_0,
	.param .u64 .ptr .align 1 _Z21computeBoardNextStatePhS_jj_param_1,
	.param .u32 _Z21computeBoardNextStatePhS_jj_param_2,
	.param .u32 _Z21computeBoardNextStatePhS_jj_param_3
)
{


	ret;

}
	// .globl	_Z9copyBoardPhS_jj
.visible .entry _Z9copyBoardPhS_jj(
	.param .u64 .ptr .align 1 _Z9copyBoardPhS_jj_param_0,
	.param .u64 .ptr .align 1 _Z9copyBoardPhS_jj_param_1,
	.param .u32 _Z9copyBoardPhS_jj_param_2,
	.param .u32 _Z9copyBoardPhS_jj_param_3
)
{


	ret;

}


// ===== COMPILED SASS (sm_100) =====

	.target	sm_100

	.elftype	@"ET_EXEC"


//--------------------- .note.nv.tkinfo           --------------------------
	.section	.note.nv.tkinfo,"",@"SHT_NOTE"
	.sectionflags	@"SHF_NOTE_NV_TKINFO"
	.tkinfo
        /*0018*/ 	.word	0x00000002
        /*0030*/ 	.string	""
        /*0030*/ 	.string	"ptxas"
        /*0030*/ 	.string	"Cuda compilation tools, release 13.0, V13.0.88"
        /*0030*/ 	.string	"Build cuda_13.0.r13.0/compiler.36424714_0"
        /*0030*/ 	.string	"-arch sm_100 -m 64 "



//--------------------- .note.nv.cuinfo           --------------------------
	.section	.note.nv.cuinfo,"",@"SHT_NOTE"
	.sectionflags	@"SHF_NOTE_NV_CUINFO"
        /*0018*/ 	.short	0x0002
        /*001a*/ 	.short	0x0064
        /*001c*/ 	.short	0x0082
	.zero		2


//--------------------- .nv.info                  --------------------------
	.section	.nv.info,"",@"SHT_CUDA_INFO"
	.align	4


	//----- nvinfo : EIATTR_REGCOUNT
	.align		4
        /*0000*/ 	.byte	0x04, 0x2f
        /*0002*/ 	.short	(.L_1 - .L_0)
	.align		4
.L_0:
        /*0004*/ 	.word	index@(_Z21computeBoardNextStatePhS_jj)
        /*0008*/ 	.word	0x00000004


	//----- nvinfo : EIATTR_FRAME_SIZE
	.align		4
.L_1:
        /*000c*/ 	.byte	0x04, 0x11
        /*000e*/ 	.short	(.L_3 - .L_2)
	.align		4
.L_2:
        /*0010*/ 	.word	index@(_Z21computeBoardNextStatePhS_jj)
        /*0014*/ 	.word	0x00000000


	//----- nvinfo : EIATTR_REGCOUNT
	.align		4
.L_3:
        /*0018*/ 	.byte	0x04, 0x2f
        /*001a*/ 	.short	(.L_5 - .L_4)
	.align		4
.L_4:
        /*001c*/ 	.word	index@(_Z9copyBoardPhS_jj)
        /*0020*/ 	.word	0x00000004


	//----- nvinfo : EIATTR_FRAME_SIZE
	.align		4
.L_5:
        /*0024*/ 	.byte	0x04, 0x11
        /*0026*/ 	.short	(.L_7 - .L_6)
	.align		4
.L_6:
        /*0028*/ 	.word	index@(_Z9copyBoardPhS_jj)
        /*002c*/ 	.word	0x00000000


	//----- nvinfo : EIATTR_MIN_STACK_SIZE
	.align		4
.L_7:
        /*0030*/ 	.byte	0x04, 0x12
        /*0032*/ 	.short	(.L_9 - .L_8)
	.align		4
.L_8:
        /*0034*/ 	.word	index@(_Z9copyBoardPhS_jj)
        /*0038*/ 	.word	0x00000000


	//----- nvinfo : EIATTR_MIN_STACK_SIZE
	.align		4
.L_9:
        /*003c*/ 	.byte	0x04, 0x12
        /*003e*/ 	.short	(.L_11 - .L_10)
	.align		4
.L_10:
        /*0040*/ 	.word	index@(_Z21computeBoardNextStatePhS_jj)
        /*0044*/ 	.word	0x00000000
.L_11:


//--------------------- .nv.compat                --------------------------
	.section	.nv.compat,"",@"SHT_CUDA_COMPAT_INFO"
	.align	4
        /*0000*/ 	.byte	0x02, 0x09, 0x00, 0x00, 0x02, 0x02, 0x01, 0x00, 0x02, 0x05, 0x05, 0x00, 0x03, 0x07, 0x01, 0x01
        /*0010*/ 	.byte	0x02, 0x03, 0x00, 0x00, 0x02, 0x06, 0x01, 0x00, 0x04, 0x0b, 0x08, 0x00, 0x09, 0x00, 0x00, 0x00
        /*0020*/ 	.byte	0x00, 0x00, 0x00, 0x00


//--------------------- .nv.info._Z9copyBoardPhS_jj --------------------------
	.section	.nv.info._Z9copyBoardPhS_jj,"",@"SHT_CUDA_INFO"
	.sectionflags	@""
	.align	4


	//----- nvinfo : EIATTR_CUDA_API_VERSION
	.align		4
        /*0000*/ 	.byte	0x04, 0x37
        /*0002*/ 	.short	(.L_13 - .L_12)
.L_12:
        /*0004*/ 	.word	0x00000082


	//----- nvinfo : EIATTR_KPARAM_INFO
	.align		4
.L_13:
        /*0008*/ 	.byte	0x04, 0x17
        /*000a*/ 	.short	(.L_15 - .L_14)
.L_14:
        /*000c*/ 	.word	0x00000000
        /*0010*/ 	.short	0x0003
        /*0012*/ 	.short	0x0014
        /*0014*/ 	.byte	0x00, 0xf0, 0x11, 0x00


	//----- nvinfo : EIATTR_KPARAM_INFO
	.align		4
.L_15:
        /*0018*/ 	.byte	0x04, 0x17
        /*001a*/ 	.short	(.L_17 - .L_16)
.L_16:
        /*001c*/ 	.word	0x00000000
        /*0020*/ 	.short	0x0002
        /*0022*/ 	.short	0x0010
        /*0024*/ 	.byte	0x00, 0xf0, 0x11, 0x00


	//----- nvinfo : EIATTR_KPARAM_INFO
	.align		4
.L_17:
        /*0028*/ 	.byte	0x04, 0x17
        /*002a*/ 	.short	(.L_19 - .L_18)
.L_18:
        /*002c*/ 	.word	0x00000000
        /*0030*/ 	.short	0x0001
        /*0032*/ 	.short	0x0008
        /*0034*/ 	.byte	0x00, 0xf5, 0x21, 0x00


	//----- nvinfo : EIATTR_KPARAM_INFO
	.align		4
.L_19:
        /*0038*/ 	.byte	0x04, 0x17
        /*003a*/ 	.short	(.L_21 - .L_20)
.L_20:
        /*003c*/ 	.word	0x00000000
        /*0040*/ 	.short	0x0000
        /*0042*/ 	.short	0x0000
        /*0044*/ 	.byte	0x00, 0xf5, 0x21, 0x00


	//----- nvinfo : EIATTR_SPARSE_MMA_MASK
	.align		4
.L_21:
        /*0048*/ 	.byte	0x03, 0x50
        /*004a*/ 	.short	0x0000


	//----- nvinfo : EIATTR_MAXREG_COUNT
	.align		4
        /*004c*/ 	.byte	0x03, 0x1b
        /*004e*/ 	.short	0x00ff


	//----- nvinfo : EIATTR_MERCURY_ISA_VERSION
	.align		4
        /*0050*/ 	.byte	0x03, 0x5f
        /*0052*/ 	.short	0x0101


	//----- nvinfo : EIATTR_VRC_CTA_INIT_COUNT
	.align		4
        /*0054*/ 	.byte	0x02, 0x4a
	.zero		1
	.zero		1


	//----- nvinfo : EIATTR_EXIT_INSTR_OFFSETS
	.align		4
        /*0058*/ 	.byte	0x04, 0x1c
        /*005a*/ 	.short	(.L_23 - .L_22)


	//   ....[0]....
.L_22:
        /*005c*/ 	.word	0x00000010


	//----- nvinfo : EIATTR_CBANK_PARAM_SIZE
	.align		4
.L_23:
        /*0060*/ 	.byte	0x03, 0x19
        /*0062*/ 	.short	0x0018


	//----- nvinfo : EIATTR_PARAM_CBANK
	.align		4
        /*0064*/ 	.byte	0x04, 0x0a
        /*0066*/ 	.short	(.L_25 - .L_24)
	.align		4
.L_24:
        /*0068*/ 	.word	index@(.nv.constant0._Z9copyBoardPhS_jj)
        /*006c*/ 	.short	0x0380
        /*006e*/ 	.short	0x0018


	//----- nvinfo : EIATTR_SW_WAR
	.align		4
.L_25:
        /*0070*/ 	.byte	0x04, 0x36
        /*0072*/ 	.short	(.L_27 - .L_26)
.L_26:
        /*0074*/ 	.word	0x00000008
.L_27:


//--------------------- .nv.info._Z21computeBoardNextStatePhS_jj --------------------------
	.section	.nv.info._Z21computeBoardNextStatePhS_jj,"",@"SHT_CUDA_INFO"
	.sectionflags	@""
	.align	4


	//----- nvinfo : EIATTR_CUDA_API_VERSION
	.align		4
        /*0000*/ 	.byte	0x04, 0x37
        /*0002*/ 	.short	(.L_29 - .L_28)
.L_28:
        /*0004*/ 	.word	0x00000082


	//----- nvinfo : EIATTR_KPARAM_INFO
	.align		4
.L_29:
        /*0008*/ 	.byte	0x04, 0x17
        /*000a*/ 	.short	(.L_31 - .L_30)
.L_30:
        /*000c*/ 	.word	0x00000000
        /*0010*/ 	.short	0x0003
        /*0012*/ 	.short	0x0014
        /*0014*/ 	.byte	0x00, 0xf0, 0x11, 0x00


	//----- nvinfo : EIATTR_KPARAM_INFO
	.align		4
.L_31:
        /*0018*/ 	.byte	0x04, 0x17
        /*001a*/ 	.short	(.L_33 - .L_32)
.L_32:
        /*001c*/ 	.word	0x00000000
        /*0020*/ 	.short	0x0002
        /*0022*/ 	.short	0x0010
        /*0024*/ 	.byte	0x00, 0xf0, 0x11, 0x00


	//----- nvinfo : EIATTR_KPARAM_INFO
	.align		4
.L_33:
        /*0028*/ 	.byte	0x04, 0x17
        /*002a*/ 	.short	(.L_35 - .L_34)
.L_34:
        /*002c*/ 	.word	0x00000000
        /*0030*/ 	.short	0x0001
        /*0032*/ 	.short	0x0008
        /*0034*/ 	.byte	0x00, 0xf5, 0x21, 0x00


	//----- nvinfo : EIATTR_KPARAM_INFO
	.align		4
.L_35:
        /*0038*/ 	.byte	0x04, 0x17
        /*003a*/ 	.short	(.L_37 - .L_36)
.L_36:
        /*003c*/ 	.word	0x00000000
        /*0040*/ 	.short	0x0000
        /*0042*/ 	.short	0x0000
        /*0044*/ 	.byte	0x00, 0xf5, 0x21, 0x00


	//----- nvinfo : EIATTR_SPARSE_MMA_MASK
	.align		4
.L_37:
        /*0048*/ 	.byte	0x03, 0x50
        /*004a*/ 	.short	0x0000


	//----- nvinfo : EIATTR_MAXREG_COUNT
	.align		4
        /*004c*/ 	.byte	0x03, 0x1b
        /*004e*/ 	.short	0x00ff


	//----- nvinfo : EIATTR_MERCURY_ISA_VERSION
	.align		4
        /*0050*/ 	.byte	0x03, 0x5f
        /*0052*/ 	.short	0x0101


	//----- nvinfo : EIATTR_VRC_CTA_INIT_COUNT
	.align		4
        /*0054*/ 	.byte	0x02, 0x4a
	.zero		1
	.zero		1


	//----- nvinfo : EIATTR_EXIT_INSTR_OFFSETS
	.align		4
        /*0058*/ 	.byte	0x04, 0x1c
        /*005a*/ 	.short	(.L_39 - .L_38)


	//   ....[0]....
.L_38:
        /*005c*/ 	.word	0x00000010


	//----- nvinfo : EIATTR_CBANK_PARAM_SIZE
	.align		4
.L_39:
        /*0060*/ 	.byte	0x03, 0x19
        /*0062*/ 	.short	0x0018


	//----- nvinfo : EIATTR_PARAM_CBANK
	.align		4
        /*0064*/ 	.byte	0x04, 0x0a
        /*0066*/ 	.short	(.L_41 - .L_40)
	.align		4
.L_40:
        /*0068*/ 	.word	index@(.nv.constant0._Z21computeBoardNextStatePhS_jj)
        /*006c*/ 	.short	0x0380
        /*006e*/ 	.short	0x0018


	//----- nvinfo : EIATTR_SW_WAR
	.align		4
.L_41:
        /*0070*/ 	.byte	0x04, 0x36
        /*0072*/ 	.short	(.L_43 - .L_42)
.L_42:
        /*0074*/ 	.word	0x00000008
.L_43:


//--------------------- .nv.callgraph             --------------------------
	.section	.nv.callgraph,"",@"SHT_CUDA_CALLGRAPH"
	.align	4
	.sectionentsize	8
	.align		4
        /*0000*/ 	.word	0x00000000
	.align		4
        /*0004*/ 	.word	0xffffffff
	.align		4
        /*0008*/ 	.word	0x00000000
	.align		4
        /*000c*/ 	.word	0xfffffffe
	.align		4
        /*0010*/ 	.word	0x00000000
	.align		4
        /*0014*/ 	.word	0xfffffffd
	.align		4
        /*0018*/ 	.word	0x00000000
	.align		4
        /*001c*/ 	.word	0xfffffffc


//--------------------- .text._Z9copyBoardPhS_jj  --------------------------
	.section	.text._Z9copyBoardPhS_jj,"ax",@progbits
	.align	128
        .global         _Z9copyBoardPhS_jj
        .type           _Z9copyBoardPhS_jj,@function
        .size           _Z9copyBoardPhS_jj,(.L_x_2 - _Z9copyBoardPhS_jj)
        .other          _Z9copyBoardPhS_jj,@"STO_CUDA_ENTRY STV_DEFAULT"
_Z9copyBoardPhS_jj:
.text._Z9copyBoardPhS_jj:
[----:B------:R-:W-:Y:S01]  /*0000*/  LDC R1, c[0x0][0x37c] ;  /* 0x0000df00ff017b82 */ /* 0x000fe20000000800 */
[----:B------:R-:W-:Y:S05]  /*0010*/  EXIT ;  /* 0x000000000000794d */ /* 0x000fea0003800000 */
.L_x_0:
[----:B------:R-:W-:-:S00]  /*0020*/  BRA `(.L_x_0) ;  /* 0xfffffffc00fc7947 */ /* 0x000fc0000383ffff */
[----:B------:R-:W-:-:S00]  /*0030*/  NOP ;  /* 0x0000000000007918 */ /* 0x000fc00000000000 */
        /* <DEDUP_REMOVED lines=12> */
.L_x_2:


//--------------------- .text._Z21computeBoardNextStatePhS_jj --------------------------
	.section	.text._Z21computeBoardNextStatePhS_jj,"ax",@progbits
	.align	128
        .global         _Z21computeBoardNextStatePhS_jj
        .type           _Z21computeBoardNextStatePhS_jj,@function
        .size           _Z21computeBoardNextStatePhS_jj,(.L_x_3 - _Z21computeBoardNextStatePhS_jj)
        .other          _Z21computeBoardNextStatePhS_jj,@"STO_CUDA_ENTRY STV_DEFAULT"
_Z21computeBoardNextStatePhS_jj:
.text._Z21computeBoardNextStatePhS_jj:
[----:B------:R-:W-:Y:S01]  /*0000*/  LDC R1, c[0x0][0x37c] ;  /* 0x0000df00ff017b82 */ /* 0x000fe20000000800 */
[----:B------:R-:W-:Y:S05]  /*0010*/  EXIT ;  /* 0x000000000000794d */ /* 0x000fea0003800000 */
.L_x_1:
        /* <DEDUP_REMOVED lines=14> */
.L_x_3:


//--------------------- .nv.shared.reserved.0     --------------------------
	.section	.nv.shared.reserved.0,"aw",@nobits
	.weak		__nv_reservedSMEM_offset_0_alias
	.size		__nv_reservedSMEM_offset_0_alias, 0, 64
	.other		__nv_reservedSMEM_offset_0_alias,@"STO_CUDA_RESERVED_SHARED STV_DEFAULT"
__nv_reservedSMEM_offset_0_alias:
	.zero		0
	.zero		64


//--------------------- .nv.constant0._Z9copyBoardPhS_jj --------------------------
	.section	.nv.constant0._Z9copyBoardPhS_jj,"a",@progbits
	.sectionflags	@""
	.align	4
.nv.constant0._Z9copyBoardPhS_jj:
	.zero		920


//--------------------- .nv.constant0._Z21computeBoardNextStatePhS_jj --------------------------
	.section	.nv.constant0._Z21computeBoardNextStatePhS_jj,"a",@progbits
	.sectionflags	@""
	.align	4
.nv.constant0._Z21computeBoardNextStatePhS_jj:
	.zero		920


//--------------------- SYMBOLS --------------------------

	.type		.nv.reservedSmem.offset0,@object
	.size		.nv.reservedSmem.offset0,0x4
